//
// Generated by NVIDIA NVVM Compiler
//
// Compiler Build ID: CL-36424714
// Cuda compilation tools, release 13.0, V13.0.88
// Based on NVVM 20.0.0
//

.version 9.0
.target sm_100
.address_size 64

	// .globl	_Z18avg_pool_2d_kernelPKfPfiiiiiii

.visible .entry _Z18avg_pool_2d_kernelPKfPfiiiiiii(
	.param .u64 .ptr .align 1 _Z18avg_pool_2d_kernelPKfPfiiiiiii_param_0,
	.param .u64 .ptr .align 1 _Z18avg_pool_2d_kernelPKfPfiiiiiii_param_1,
	.param .u32 _Z18avg_pool_2d_kernelPKfPfiiiiiii_param_2,
	.param .u32 _Z18avg_pool_2d_kernelPKfPfiiiiiii_param_3,
	.param .u32 _Z18avg_pool_2d_kernelPKfPfiiiiiii_param_4,
	.param .u32 _Z18avg_pool_2d_kernelPKfPfiiiiiii_param_5,
	.param .u32 _Z18avg_pool_2d_kernelPKfPfiiiiiii_param_6,
	.param .u32 _Z18avg_pool_2d_kernelPKfPfiiiiiii_param_7,
	.param .u32 _Z18avg_pool_2d_kernelPKfPfiiiiiii_param_8
)
{
	.reg .pred 	%p<94>;
	.reg .b32 	%r<65>;
	.reg .b32 	%f<86>;
	.reg .b64 	%rd<15>;

	ld.param.u64 	%rd6, [_Z18avg_pool_2d_kernelPKfPfiiiiiii_param_0];
	ld.param.u64 	%rd5, [_Z18avg_pool_2d_kernelPKfPfiiiiiii_param_1];
	ld.param.u32 	%r24, [_Z18avg_pool_2d_kernelPKfPfiiiiiii_param_2];
	ld.param.u32 	%r25, [_Z18avg_pool_2d_kernelPKfPfiiiiiii_param_3];
	ld.param.u32 	%r26, [_Z18avg_pool_2d_kernelPKfPfiiiiiii_param_4];
	ld.param.u32 	%r27, [_Z18avg_pool_2d_kernelPKfPfiiiiiii_param_5];
	ld.param.u32 	%r28, [_Z18avg_pool_2d_kernelPKfPfiiiiiii_param_6];
	ld.param.u32 	%r30, [_Z18avg_pool_2d_kernelPKfPfiiiiiii_param_7];
	ld.param.u32 	%r29, [_Z18avg_pool_2d_kernelPKfPfiiiiiii_param_8];
	cvta.to.global.u64 	%rd1, %rd6;
	mov.u32 	%r31, %ctaid.x;
	mov.u32 	%r32, %ntid.x;
	mov.u32 	%r33, %tid.x;
	mad.lo.s32 	%r1, %r31, %r32, %r33;
	mov.u32 	%r34, %ctaid.y;
	mov.u32 	%r35, %ntid.y;
	mov.u32 	%r36, %tid.y;
	mad.lo.s32 	%r2, %r34, %r35, %r36;
	setp.ge.s32 	%p2, %r2, %r30;
	setp.ge.s32 	%p3, %r1, %r29;
	or.pred  	%p4, %p2, %p3;
	@%p4 bra 	$L__BB0_45;
	setp.lt.s32 	%p5, %r26, 1;
	mov.f32 	%f64, 0f00000000;
	@%p5 bra 	$L__BB0_44;
	mul.lo.s32 	%r38, %r27, %r2;
	sub.s32 	%r3, %r38, %r28;
	mul.lo.s32 	%r39, %r27, %r1;
	sub.s32 	%r4, %r39, %r28;
	and.b32  	%r5, %r26, 7;
	add.s32 	%r6, %r5, -1;
	and.b32  	%r7, %r26, 3;
	and.b32  	%r8, %r26, 2147483640;
	and.b32  	%r9, %r26, 1;
	mov.f32 	%f64, 0f00000000;
	mov.b32 	%r60, 0;
$L__BB0_3:
	setp.lt.u32 	%p6, %r26, 8;
	add.s32 	%r41, %r3, %r60;
	setp.gt.s32 	%p7, %r41, -1;
	setp.lt.s32 	%p8, %r41, %r24;
	and.pred  	%p1, %p7, %p8;
	mul.lo.s32 	%r11, %r41, %r25;
	mov.b32 	%r63, 0;
	@%p6 bra 	$L__BB0_22;
	mov.b32 	%r61, 0;
$L__BB0_5:
	.pragma "nounroll";
	add.s32 	%r13, %r4, %r61;
	setp.gt.s32 	%p9, %r13, -1;
	setp.lt.s32 	%p10, %r13, %r25;
	and.pred  	%p11, %p9, %p10;
	and.pred  	%p12, %p1, %p11;
	add.s32 	%r43, %r13, %r11;
	mul.wide.s32 	%rd7, %r43, 4;
	add.s64 	%rd2, %rd1, %rd7;
	not.pred 	%p13, %p12;
	@%p13 bra 	$L__BB0_7;
	ld.global.f32 	%f43, [%rd2];
	add.f32 	%f64, %f64, %f43;
$L__BB0_7:
	add.s32 	%r44, %r13, 1;
	setp.gt.s32 	%p14, %r44, -1;
	setp.lt.s32 	%p15, %r44, %r25;
	and.pred  	%p16, %p14, %p15;
	and.pred  	%p17, %p1, %p16;
	not.pred 	%p18, %p17;
	@%p18 bra 	$L__BB0_9;
	ld.global.f32 	%f44, [%rd2+4];
	add.f32 	%f64, %f64, %f44;
$L__BB0_9:
	add.s32 	%r45, %r13, 2;
	setp.gt.s32 	%p19, %r45, -1;
	setp.lt.s32 	%p20, %r45, %r25;
	and.pred  	%p21, %p19, %p20;
	and.pred  	%p22, %p1, %p21;
	not.pred 	%p23, %p22;
	@%p23 bra 	$L__BB0_11;
	ld.global.f32 	%f45, [%rd2+8];
	add.f32 	%f64, %f64, %f45;
$L__BB0_11:
	add.s32 	%r46, %r13, 3;
	setp.gt.s32 	%p24, %r46, -1;
	setp.lt.s32 	%p25, %r46, %r25;
	and.pred  	%p26, %p24, %p25;
	and.pred  	%p27, %p1, %p26;
	not.pred 	%p28, %p27;
	@%p28 bra 	$L__BB0_13;
	ld.global.f32 	%f46, [%rd2+12];
	add.f32 	%f64, %f64, %f46;
$L__BB0_13:
	add.s32 	%r47, %r13, 4;
	setp.gt.s32 	%p29, %r47, -1;
	setp.lt.s32 	%p30, %r47, %r25;
	and.pred  	%p31, %p29, %p30;
	and.pred  	%p32, %p1, %p31;
	not.pred 	%p33, %p32;
	@%p33 bra 	$L__BB0_15;
	ld.global.f32 	%f47, [%rd2+16];
	add.f32 	%f64, %f64, %f47;
$L__BB0_15:
	add.s32 	%r48, %r13, 5;
	setp.gt.s32 	%p34, %r48, -1;
	setp.lt.s32 	%p35, %r48, %r25;
	and.pred  	%p36, %p34, %p35;
	and.pred  	%p37, %p1, %p36;
	not.pred 	%p38, %p37;
	@%p38 bra 	$L__BB0_17;
	ld.global.f32 	%f48, [%rd2+20];
	add.f32 	%f64, %f64, %f48;
$L__BB0_17:
	add.s32 	%r49, %r13, 6;
	setp.gt.s32 	%p39, %r49, -1;
	setp.lt.s32 	%p40, %r49, %r25;
	and.pred  	%p41, %p39, %p40;
	and.pred  	%p42, %p1, %p41;
	not.pred 	%p43, %p42;
	@%p43 bra 	$L__BB0_19;
	ld.global.f32 	%f49, [%rd2+24];
	add.f32 	%f64, %f64, %f49;
$L__BB0_19:
	add.s32 	%r50, %r13, 7;
	setp.gt.s32 	%p44, %r50, -1;
	setp.lt.s32 	%p45, %r50, %r25;
	and.pred  	%p46, %p44, %p45;
	and.pred  	%p47, %p1, %p46;
	not.pred 	%p48, %p47;
	@%p48 bra 	$L__BB0_21;
	ld.global.f32 	%f50, [%rd2+28];
	add.f32 	%f64, %f64, %f50;
$L__BB0_21:
	add.s32 	%r61, %r61, 8;
	setp.ne.s32 	%p49, %r61, %r8;
	mov.u32 	%r63, %r8;
	@%p49 bra 	$L__BB0_5;
$L__BB0_22:
	setp.eq.s32 	%p50, %r5, 0;
	@%p50 bra 	$L__BB0_43;
	setp.lt.u32 	%p51, %r6, 3;
	@%p51 bra 	$L__BB0_33;
	add.s32 	%r16, %r4, %r63;
	setp.gt.s32 	%p52, %r16, -1;
	setp.lt.s32 	%p53, %r16, %r25;
	and.pred  	%p54, %p52, %p53;
	and.pred  	%p56, %p1, %p54;
	add.s32 	%r51, %r16, %r11;
	mul.wide.s32 	%rd8, %r51, 4;
	add.s64 	%rd3, %rd1, %rd8;
	not.pred 	%p57, %p56;
	@%p57 bra 	$L__BB0_26;
	ld.global.f32 	%f52, [%rd3];
	add.f32 	%f64, %f64, %f52;
$L__BB0_26:
	add.s32 	%r52, %r16, 1;
	setp.gt.s32 	%p58, %r52, -1;
	setp.lt.s32 	%p59, %r52, %r25;
	and.pred  	%p60, %p58, %p59;
	and.pred  	%p61, %p1, %p60;
	not.pred 	%p62, %p61;
	@%p62 bra 	$L__BB0_28;
	ld.global.f32 	%f53, [%rd3+4];
	add.f32 	%f64, %f64, %f53;
$L__BB0_28:
	add.s32 	%r53, %r16, 2;
	setp.gt.s32 	%p63, %r53, -1;
	setp.lt.s32 	%p64, %r53, %r25;
	and.pred  	%p65, %p63, %p64;
	and.pred  	%p66, %p1, %p65;
	not.pred 	%p67, %p66;
	@%p67 bra 	$L__BB0_30;
	ld.global.f32 	%f54, [%rd3+8];
	add.f32 	%f64, %f64, %f54;
$L__BB0_30:
	add.s32 	%r54, %r16, 3;
	setp.gt.s32 	%p68, %r54, -1;
	setp.lt.s32 	%p69, %r54, %r25;
	and.pred  	%p70, %p68, %p69;
	and.pred  	%p71, %p1, %p70;
	not.pred 	%p72, %p71;
	@%p72 bra 	$L__BB0_32;
	ld.global.f32 	%f55, [%rd3+12];
	add.f32 	%f64, %f64, %f55;
$L__BB0_32:
	add.s32 	%r63, %r63, 4;
$L__BB0_33:
	setp.eq.s32 	%p73, %r7, 0;
	@%p73 bra 	$L__BB0_43;
	setp.eq.s32 	%p74, %r7, 1;
	@%p74 bra 	$L__BB0_40;
	add.s32 	%r19, %r4, %r63;
	setp.gt.s32 	%p75, %r19, -1;
	setp.lt.s32 	%p76, %r19, %r25;
	and.pred  	%p77, %p75, %p76;
	and.pred  	%p79, %p1, %p77;
	add.s32 	%r55, %r19, %r11;
	mul.wide.s32 	%rd9, %r55, 4;
	add.s64 	%rd4, %rd1, %rd9;
	not.pred 	%p80, %p79;
	@%p80 bra 	$L__BB0_37;
	ld.global.f32 	%f57, [%rd4];
	add.f32 	%f64, %f64, %f57;
$L__BB0_37:
	add.s32 	%r56, %r19, 1;
	setp.gt.s32 	%p81, %r56, -1;
	setp.lt.s32 	%p82, %r56, %r25;
	and.pred  	%p83, %p81, %p82;
	and.pred  	%p84, %p1, %p83;
	not.pred 	%p85, %p84;
	@%p85 bra 	$L__BB0_39;
	ld.global.f32 	%f58, [%rd4+4];
	add.f32 	%f64, %f64, %f58;
$L__BB0_39:
	add.s32 	%r63, %r63, 2;
$L__BB0_40:
	setp.eq.s32 	%p86, %r9, 0;
	@%p86 bra 	$L__BB0_43;
	add.s32 	%r22, %r4, %r63;
	setp.gt.s32 	%p87, %r22, -1;
	setp.lt.s32 	%p88, %r22, %r25;
	and.pred  	%p89, %p87, %p88;
	and.pred  	%p91, %p1, %p89;
	not.pred 	%p92, %p91;
	@%p92 bra 	$L__BB0_43;
	add.s32 	%r57, %r22, %r11;
	mul.wide.s32 	%rd10, %r57, 4;
	add.s64 	%rd11, %rd1, %rd10;
	ld.global.f32 	%f59, [%rd11];
	add.f32 	%f64, %f64, %f59;
$L__BB0_43:
	add.s32 	%r60, %r60, 1;
	setp.ne.s32 	%p93, %r60, %r26;
	@%p93 bra 	$L__BB0_3;
$L__BB0_44:
	mul.lo.s32 	%r58, %r26, %r26;
	cvt.rn.f32.u32 	%f60, %r58;
	div.rn.f32 	%f61, %f64, %f60;
	mad.lo.s32 	%r59, %r29, %r2, %r1;
	cvta.to.global.u64 	%rd12, %rd5;
	mul.wide.s32 	%rd13, %r59, 4;
	add.s64 	%rd14, %rd12, %rd13;
	st.global.f32 	[%rd14], %f61;
$L__BB0_45:
	ret;

}


// ===== COMPILED SASS (sm_100) =====

	.target	sm_100

	.elftype	@"ET_EXEC"


//--------------------- .note.nv.tkinfo           --------------------------
	.section	.note.nv.tkinfo,"",@"SHT_NOTE"
	.sectionflags	@"SHF_NOTE_NV_TKINFO"
	.tkinfo
        /*0018*/ 	.word	0x00000002
        /*0030*/ 	.string	""
        /*0030*/ 	.string	"ptxas"
        /*0030*/ 	.string	"Cuda compilation tools, release 13.0, V13.0.88"
        /*0030*/ 	.string	"Build cuda_13.0.r13.0/compiler.36424714_0"
        /*0030*/ 	.string	"-arch sm_100 -m 64 "



//--------------------- .note.nv.cuinfo           --------------------------
	.section	.note.nv.cuinfo,"",@"SHT_NOTE"
	.sectionflags	@"SHF_NOTE_NV_CUINFO"
        /*0018*/ 	.short	0x0002
        /*001a*/ 	.short	0x0064
        /*001c*/ 	.short	0x0082
	.zero		2


//--------------------- .nv.info                  --------------------------
	.section	.nv.info,"",@"SHT_CUDA_INFO"
	.align	4


	//----- nvinfo : EIATTR_REGCOUNT
	.align		4
        /*0000*/ 	.byte	0x04, 0x2f
        /*0002*/ 	.short	(.L_1 - .L_0)
	.align		4
.L_0:
        /*0004*/ 	.word	index@(_Z18avg_pool_2d_kernelPKfPfiiiiiii)
        /*0008*/ 	.word	0x00000019


	//----- nvinfo : EIATTR_FRAME_SIZE
	.align		4
.L_1:
        /*000c*/ 	.byte	0x04, 0x11
        /*000e*/ 	.short	(.L_3 - .L_2)
	.align		4
.L_2:
        /*0010*/ 	.word	index@($__internal_0_$__cuda_sm3x_div_rn_noftz_f32_slowpath)
        /*0014*/ 	.word	0x00000000


	//----- nvinfo : EIATTR_FRAME_SIZE
	.align		4
.L_3:
        /*0018*/ 	.byte	0x04, 0x11
        /*001a*/ 	.short	(.L_5 - .L_4)
	.align		4
.L_4:
        /*001c*/ 	.word	index@(_Z18avg_pool_2d_kernelPKfPfiiiiiii)
        /*0020*/ 	.word	0x00000000


	//----- nvinfo : EIATTR_MIN_STACK_SIZE
	.align		4
.L_5:
        /*0024*/ 	.byte	0x04, 0x12
        /*0026*/ 	.short	(.L_7 - .L_6)
	.align		4
.L_6:
        /*0028*/ 	.word	index@(_Z18avg_pool_2d_kernelPKfPfiiiiiii)
        /*002c*/ 	.word	0x00000000
.L_7:


//--------------------- .nv.compat                --------------------------
	.section	.nv.compat,"",@"SHT_CUDA_COMPAT_INFO"
	.align	4
        /*0000*/ 	.byte	0x02, 0x09, 0x00, 0x00, 0x02, 0x02, 0x01, 0x00, 0x02, 0x05, 0x05, 0x00, 0x03, 0x07, 0x01, 0x01
        /*0010*/ 	.byte	0x02, 0x03, 0x00, 0x00, 0x02, 0x06, 0x01, 0x00, 0x04, 0x0b, 0x08, 0x00, 0x01, 0x00, 0x00, 0x00
        /*0020*/ 	.byte	0x00, 0x00, 0x00, 0x00


//--------------------- .nv.info._Z18avg_pool_2d_kernelPKfPfiiiiiii --------------------------
	.section	.nv.info._Z18avg_pool_2d_kernelPKfPfiiiiiii,"",@"SHT_CUDA_INFO"
	.sectionflags	@""
	.align	4


	//----- nvinfo : EIATTR_CUDA_API_VERSION
	.align		4
        /*0000*/ 	.byte	0x04, 0x37
        /*0002*/ 	.short	(.L_9 - .L_8)
.L_8:
        /*0004*/ 	.word	0x00000082


	//----- nvinfo : EIATTR_KPARAM_INFO
	.align		4
.L_9:
        /*0008*/ 	.byte	0x04, 0x17
        /*000a*/ 	.short	(.L_11 - .L_10)
.L_10:
        /*000c*/ 	.word	0x00000000
        /*0010*/ 	.short	0x0008
        /*0012*/ 	.short	0x0028
        /*0014*/ 	.byte	0x00, 0xf0, 0x11, 0x00


	//----- nvinfo : EIATTR_KPARAM_INFO
	.align		4
.L_11:
        /*0018*/ 	.byte	0x04, 0x17
        /*001a*/ 	.short	(.L_13 - .L_12)
.L_12:
        /*001c*/ 	.word	0x00000000
        /*0020*/ 	.short	0x0007
        /*0022*/ 	.short	0x0024
        /*0024*/ 	.byte	0x00, 0xf0, 0x11, 0x00


	//----- nvinfo : EIATTR_KPARAM_INFO
	.align		4
.L_13:
        /*0028*/ 	.byte	0x04, 0x17
        /*002a*/ 	.short	(.L_15 - .L_14)
.L_14:
        /*002c*/ 	.word	0x00000000
        /*0030*/ 	.short	0x0006
        /*0032*/ 	.short	0x0020
        /*0034*/ 	.byte	0x00, 0xf0, 0x11, 0x00


	//----- nvinfo : EIATTR_KPARAM_INFO
	.align		4
.L_15:
        /*0038*/ 	.byte	0x04, 0x17
        /*003a*/ 	.short	(.L_17 - .L_16)
.L_16:
        /*003c*/ 	.word	0x00000000
        /*0040*/ 	.short	0x0005
        /*0042*/ 	.short	0x001c
        /*0044*/ 	.byte	0x00, 0xf0, 0x11, 0x00


	//----- nvinfo : EIATTR_KPARAM_INFO
	.align		4
.L_17:
        /*0048*/ 	.byte	0x04, 0x17
        /*004a*/ 	.short	(.L_19 - .L_18)
.L_18:
        /*004c*/ 	.word	0x00000000
        /*0050*/ 	.short	0x0004
        /*0052*/ 	.short	0x0018
        /*0054*/ 	.byte	0x00, 0xf0, 0x11, 0x00


	//----- nvinfo : EIATTR_KPARAM_INFO
	.align		4
.L_19:
        /*0058*/ 	.byte	0x04, 0x17
        /*005a*/ 	.short	(.L_21 - .L_20)
.L_20:
        /*005c*/ 	.word	0x00000000
        /*0060*/ 	.short	0x0003
        /*0062*/ 	.short	0x0014
        /*0064*/ 	.byte	0x00, 0xf0, 0x11, 0x00


	//----- nvinfo : EIATTR_KPARAM_INFO
	.align		4
.L_21:
        /*0068*/ 	.byte	0x04, 0x17
        /*006a*/ 	.short	(.L_23 - .L_22)
.L_22:
        /*006c*/ 	.word	0x00000000
        /*0070*/ 	.short	0x0002
        /*0072*/ 	.short	0x0010
        /*0074*/ 	.byte	0x00, 0xf0, 0x11, 0x00


	//----- nvinfo : EIATTR_KPARAM_INFO
	.align		4
.L_23:
        /*0078*/ 	.byte	0x04, 0x17
        /*007a*/ 	.short	(.L_25 - .L_24)
.L_24:
        /*007c*/ 	.word	0x00000000
        /*0080*/ 	.short	0x0001
        /*0082*/ 	.short	0x0008
        /*0084*/ 	.byte	0x00, 0xf5, 0x21, 0x00


	//----- nvinfo : EIATTR_KPARAM_INFO
	.align		4
.L_25:
        /*0088*/ 	.byte	0x04, 0x17
        /*008a*/ 	.short	(.L_27 - .L_26)
.L_26:
        /*008c*/ 	.word	0x00000000
        /*0090*/ 	.short	0x0000
        /*0092*/ 	.short	0x0000
        /*0094*/ 	.byte	0x00, 0xf5, 0x21, 0x00


	//----- nvinfo : EIATTR_SPARSE_MMA_MASK
	.align		4
.L_27:
        /*0098*/ 	.byte	0x03, 0x50
        /*009a*/ 	.short	0x0000


	//----- nvinfo : EIATTR_MAXREG_COUNT
	.align		4
        /*009c*/ 	.byte	0x03, 0x1b
        /*009e*/ 	.short	0x00ff


	//----- nvinfo : EIATTR_MERCURY_ISA_VERSION
	.align		4
        /*00a0*/ 	.byte	0x03, 0x5f
        /*00a2*/ 	.short	0x0101


	//----- nvinfo : EIATTR_VRC_CTA_INIT_COUNT
	.align		4
        /*00a4*/ 	.byte	0x02, 0x4a
	.zero		1
	.zero		1


	//----- nvinfo : EIATTR_EXIT_INSTR_OFFSETS
	.align		4
        /*00a8*/ 	.byte	0x04, 0x1c
        /*00aa*/ 	.short	(.L_29 - .L_28)


	//   ....[0]....
.L_28:
        /*00ac*/ 	.word	0x000000d0


	//   ....[1]....
        /*00b0*/ 	.word	0x00000bc0


	//----- nvinfo : EIATTR_CRS_STACK_SIZE
	.align		4
.L_29:
        /*00b4*/ 	.byte	0x04, 0x1e
        /*00b6*/ 	.short	(.L_31 - .L_30)
.L_30:
        /*00b8*/ 	.word	0x00000000


	//----- nvinfo : EIATTR_CBANK_PARAM_SIZE
	.align		4
.L_31:
        /*00bc*/ 	.byte	0x03, 0x19
        /*00be*/ 	.short	0x002c


	//----- nvinfo : EIATTR_PARAM_CBANK
	.align		4
        /*00c0*/ 	.byte	0x04, 0x0a
        /*00c2*/ 	.short	(.L_33 - .L_32)
	.align		4
.L_32:
        /*00c4*/ 	.word	index@(.nv.constant0._Z18avg_pool_2d_kernelPKfPfiiiiiii)
        /*00c8*/ 	.short	0x0380
        /*00ca*/ 	.short	0x002c


	//----- nvinfo : EIATTR_SW_WAR
	.align		4
.L_33:
        /*00cc*/ 	.byte	0x04, 0x36
        /*00ce*/ 	.short	(.L_35 - .L_34)
.L_34:
        /*00d0*/ 	.word	0x00000008
.L_35:


//--------------------- .nv.callgraph             --------------------------
	.section	.nv.callgraph,"",@"SHT_CUDA_CALLGRAPH"
	.align	4
	.sectionentsize	8
	.align		4
        /*0000*/ 	.word	0x00000000
	.align		4
        /*0004*/ 	.word	0xffffffff
	.align		4
        /*0008*/ 	.word	0x00000000
	.align		4
        /*000c*/ 	.word	0xfffffffe
	.align		4
        /*0010*/ 	.word	0x00000000
	.align		4
        /*0014*/ 	.word	0xfffffffd
	.align		4
        /*0018*/ 	.word	0x00000000
	.align		4
        /*001c*/ 	.word	0xfffffffc


//--------------------- .text._Z18avg_pool_2d_kernelPKfPfiiiiiii --------------------------
	.section	.text._Z18avg_pool_2d_kernelPKfPfiiiiiii,"ax",@progbits
	.align	128
        .global         _Z18avg_pool_2d_kernelPKfPfiiiiiii
        .type           _Z18avg_pool_2d_kernelPKfPfiiiiiii,@function
        .size           _Z18avg_pool_2d_kernelPKfPfiiiiiii,(.L_x_22 - _Z18avg_pool_2d_kernelPKfPfiiiiiii)
        .other          _Z18avg_pool_2d_kernelPKfPfiiiiiii,@"STO_CUDA_ENTRY STV_DEFAULT"
_Z18avg_pool_2d_kernelPKfPfiiiiiii:
.text._Z18avg_pool_2d_kernelPKfPfiiiiiii:
[----:B------:R-:W-:Y:S01]  /*0000*/  LDC R1, c[0x0][0x37c] ;  /* 0x0000df00ff017b82 */ /* 0x000fe20000000800 */
[----:B------:R-:W0:Y:S07]  /*0010*/  S2R R3, SR_TID.X ;  /* 0x0000000000037919 */ /* 0x000e2e0000002100 */
[----:B------:R-:W0:Y:S01]  /*0020*/  S2UR UR4, SR_CTAID.X ;  /* 0x00000000000479c3 */ /* 0x000e220000002500 */
[----:B------:R-:W1:Y:S01]  /*0030*/  LDCU UR6, c[0x0][0x3a8] ;  /* 0x00007500ff0677ac */ /* 0x000e620008000800 */
[----:B------:R-:W2:Y:S01]  /*0040*/  S2R R0, SR_TID.Y ;  /* 0x0000000000007919 */ /* 0x000ea20000002200 */
[----:B------:R-:W3:Y:S05]  /*0050*/  LDCU UR7, c[0x0][0x3a4] ;  /* 0x00007480ff0777ac */ /* 0x000eea0008000800 */
[----:B------:R-:W0:Y:S08]  /*0060*/  LDC R2, c[0x0][0x360] ;  /* 0x0000d800ff027b82 */ /* 0x000e300000000800 */
[----:B------:R-:W2:Y:S08]  /*0070*/  S2UR UR5, SR_CTAID.Y ;  /* 0x00000000000579c3 */ /* 0x000eb00000002600 */
[----:B------:R-:W2:Y:S01]  /*0080*/  LDC R5, c[0x0][0x364] ;  /* 0x0000d900ff057b82 */ /* 0x000ea20000000800 */
[----:B0-----:R-:W-:-:S05]  /*0090*/  IMAD R2, R2, UR4, R3 ;  /* 0x0000000402027c24 */ /* 0x001fca000f8e0203 */
[----:B-1----:R-:W-:Y:S01]  /*00a0*/  ISETP.GE.AND P0, PT, R2, UR6, PT ;  /* 0x0000000602007c0c */ /* 0x002fe2000bf06270 */
[----:B--2---:R-:W-:-:S05]  /*00b0*/  IMAD R5, R5, UR5, R0 ;  /* 0x0000000505057c24 */ /* 0x004fca000f8e0200 */
[----:B---3--:R-:W-:-:S13]  /*00c0*/  ISETP.GE.OR P0, PT, R5, UR7, P0 ;  /* 0x0000000705007c0c */ /* 0x008fda0008706670 */
[----:B------:R-:W-:Y:S05]  /*00d0*/  @P0 EXIT ;  /* 0x000000000000094d */ /* 0x000fea0003800000 */
[----:B------:R-:W0:Y:S01]  /*00e0*/  LDCU UR6, c[0x0][0x398] ;  /* 0x00007300ff0677ac */ /* 0x000e220008000800 */
[----:B------:R-:W-:Y:S01]  /*00f0*/  IMAD.MOV.U32 R3, RZ, RZ, RZ ;  /* 0x000000ffff037224 */ /* 0x000fe200078e00ff */
[----:B------:R-:W1:Y:S01]  /*0100*/  LDCU.64 UR10, c[0x0][0x358] ;  /* 0x00006b00ff0a77ac */ /* 0x000e620008000a00 */
[----:B0-----:R-:W-:-:S09]  /*0110*/  UISETP.GE.AND UP0, UPT, UR6, 0x1, UPT ;  /* 0x000000010600788c */ /* 0x001fd2000bf06270 */
[----:B-1----:R-:W-:Y:S05]  /*0120*/  BRA.U !UP0, `(.L_x_0) ;  /* 0x0000000908507547 */ /* 0x002fea000b800000 */
[----:B------:R-:W0:Y:S01]  /*0130*/  LDC R0, c[0x0][0x3a0] ;  /* 0x0000e800ff007b82 */ /* 0x000e220000000800 */
[----:B------:R-:W0:Y:S01]  /*0140*/  LDCU UR5, c[0x0][0x39c] ;  /* 0x00007380ff0577ac */ /* 0x000e220008000800 */
[----:B------:R-:W-:Y:S01]  /*0150*/  IMAD.MOV.U32 R3, RZ, RZ, RZ ;  /* 0x000000ffff037224 */ /* 0x000fe200078e00ff */
[----:B------:R-:W-:Y:S02]  /*0160*/  ULOP3.LUT UR7, UR6, 0x7, URZ, 0xc0, !UPT ;  /* 0x0000000706077892 */ /* 0x000fe4000f8ec0ff */
[----:B------:R-:W-:Y:S02]  /*0170*/  ULOP3.LUT UR8, UR6, 0x3, URZ, 0xc0, !UPT ;  /* 0x0000000306087892 */ /* 0x000fe4000f8ec0ff */
[----:B------:R-:W-:Y:S02]  /*0180*/  UIADD3 UR4, UPT, UPT, UR7, -0x1, URZ ;  /* 0xffffffff07047890 */ /* 0x000fe4000fffe0ff */
[----:B------:R-:W-:Y:S02]  /*0190*/  ULOP3.LUT UR6, UR6, 0x7ffffff8, URZ, 0xc0, !UPT ;  /* 0x7ffffff806067892 */ /* 0x000fe4000f8ec0ff */
[----:B------:R-:W-:-:S03]  /*01a0*/  UISETP.GE.U32.AND UP1, UPT, UR4, 0x3, UPT ;  /* 0x000000030400788c */ /* 0x000fc6000bf26070 */
[----:B------:R-:W-:Y:S01]  /*01b0*/  UMOV UR4, URZ ;  /* 0x000000ff00047c82 */ /* 0x000fe20008000000 */
[--C-:B0-----:R-:W-:Y:S02]  /*01c0*/  IMAD R14, R5, UR5, -R0.reuse ;  /* 0x00000005050e7c24 */ /* 0x101fe4000f8e0a00 */
[----:B------:R-:W-:-:S07]  /*01d0*/  IMAD R0, R2, UR5, -R0 ;  /* 0x0000000502007c24 */ /* 0x000fce000f8e0a00 */
.L_x_7:
[----:B------:R-:W0:Y:S01]  /*01e0*/  LDCU UR9, c[0x0][0x398] ;  /* 0x00007300ff0977ac */ /* 0x000e220008000800 */
[----:B------:R-:W-:Y:S01]  /*01f0*/  VIADD R4, R14, UR4 ;  /* 0x000000040e047c36 */ /* 0x000fe20008000000 */
[----:B------:R-:W1:Y:S01]  /*0200*/  LDCU UR5, c[0x0][0x390] ;  /* 0x00007200ff0577ac */ /* 0x000e620008000800 */
[----:B------:R-:W-:Y:S02]  /*0210*/  UIADD3 UR4, UPT, UPT, UR4, 0x1, URZ ;  /* 0x0000000104047890 */ /* 0x000fe4000fffe0ff */
[----:B0-----:R-:W-:Y:S02]  /*0220*/  UISETP.GE.U32.AND UP2, UPT, UR9, 0x8, UPT ;  /* 0x000000080900788c */ /* 0x001fe4000bf46070 */
[----:B------:R-:W-:Y:S01]  /*0230*/  UISETP.NE.AND UP0, UPT, UR4, UR9, UPT ;  /* 0x000000090400728c */ /* 0x000fe2000bf05270 */
[----:B-1----:R-:W-:Y:S01]  /*0240*/  ISETP.GE.AND P0, PT, R4, UR5, PT ;  /* 0x0000000504007c0c */ /* 0x002fe2000bf06270 */
[----:B------:R-:W-:-:S03]  /*0250*/  UMOV UR5, URZ ;  /* 0x000000ff00057c82 */ /* 0x000fc60008000000 */
[----:B------:R-:W-:Y:S02]  /*0260*/  ISETP.GT.AND P0, PT, R4, -0x1, !P0 ;  /* 0xffffffff0400780c */ /* 0x000fe40004704270 */
[----:B------:R-:W-:Y:S11]  /*0270*/  BRA.U !UP2, `(.L_x_1) ;  /* 0x000000010ae47547 */ /* 0x000ff6000b800000 */
[----:B------:R-:W0:Y:S01]  /*0280*/  LDC.64 R6, c[0x0][0x380] ;  /* 0x0000e000ff067b82 */ /* 0x000e220000000a00 */
[----:B------:R-:W1:Y:S01]  /*0290*/  LDCU UR9, c[0x0][0x394] ;  /* 0x00007280ff0977ac */ /* 0x000e620008000800 */
[----:B------:R-:W-:-:S05]  /*02a0*/  UMOV UR5, URZ ;  /* 0x000000ff00057c82 */ /* 0x000fca0008000000 */
.L_x_2:
[----:B------:R-:W-:-:S04]  /*02b0*/  VIADD R17, R0, UR5 ;  /* 0x0000000500117c36 */ /* 0x000fc80008000000 */
[C---:B------:R-:W-:Y:S01]  /*02c0*/  VIADD R8, R17.reuse, 0x1 ;  /* 0x0000000111087836 */ /* 0x040fe20000000000 */
[----:B-1----:R-:W-:Y:S01]  /*02d0*/  ISETP.GE.AND P3, PT, R17, UR9, PT ;  /* 0x0000000911007c0c */ /* 0x002fe2000bf66270 */
[----:B------:R-:W-:-:S03]  /*02e0*/  IMAD R9, R4, UR9, R17 ;  /* 0x0000000904097c24 */ /* 0x000fc6000f8e0211 */
[----:B------:R-:W-:Y:S02]  /*02f0*/  ISETP.GT.AND P3, PT, R17, -0x1, !P3 ;  /* 0xffffffff1100780c */ /* 0x000fe40005f64270 */
[C---:B------:R-:W-:Y:S02]  /*0300*/  ISETP.GE.AND P2, PT, R8.reuse, UR9, PT ;  /* 0x0000000908007c0c */ /* 0x040fe4000bf46270 */
[----:B------:R-:W-:Y:S02]  /*0310*/  PLOP3.LUT P3, PT, P0, P3, PT, 0x80, 0x8 ;  /* 0x000000000008781c */ /* 0x000fe40000767070 */
[----:B------:R-:W-:Y:S01]  /*0320*/  ISETP.GT.AND P2, PT, R8, -0x1, !P2 ;  /* 0xffffffff0800780c */ /* 0x000fe20005744270 */
[----:B0-----:R-:W-:-:S03]  /*0330*/  IMAD.WIDE R8, R9, 0x4, R6 ;  /* 0x0000000409087825 */ /* 0x001fc600078e0206 */
[----:B------:R-:W-:-:S07]  /*0340*/  PLOP3.LUT P2, PT, P0, P2, PT, 0x80, 0x8 ;  /* 0x000000000008781c */ /* 0x000fce0000745070 */
[----:B------:R-:W2:Y:S06]  /*0350*/  @P3 LDG.E R10, desc[UR10][R8.64] ;  /* 0x0000000a080a3981 */ /* 0x000eac000c1e1900 */
[----:B------:R-:W3:Y:S01]  /*0360*/  @P2 LDG.E R12, desc[UR10][R8.64+0x4] ;  /* 0x0000040a080c2981 */ /* 0x000ee2000c1e1900 */
[C---:B------:R-:W-:Y:S02]  /*0370*/  VIADD R11, R17.reuse, 0x2 ;  /* 0x00000002110b7836 */ /* 0x040fe40000000000 */
[C---:B------:R-:W-:Y:S02]  /*0380*/  VIADD R13, R17.reuse, 0x3 ;  /* 0x00000003110d7836 */ /* 0x040fe40000000000 */
[----:B------:R-:W-:Y:S01]  /*0390*/  VIADD R15, R17, 0x4 ;  /* 0x00000004110f7836 */ /* 0x000fe20000000000 */
[----:B------:R-:W-:-:S02]  /*03a0*/  ISETP.GE.AND P1, PT, R11, UR9, PT ;  /* 0x000000090b007c0c */ /* 0x000fc4000bf26270 */
[----:B------:R-:W-:Y:S02]  /*03b0*/  ISETP.GE.AND P6, PT, R13, UR9, PT ;  /* 0x000000090d007c0c */ /* 0x000fe4000bfc6270 */
[----:B------:R-:W-:Y:S01]  /*03c0*/  ISETP.GT.AND P1, PT, R11, -0x1, !P1 ;  /* 0xffffffff0b00780c */ /* 0x000fe20004f24270 */
[----:B------:R-:W-:Y:S01]  /*03d0*/  VIADD R11, R17, 0x5 ;  /* 0x00000005110b7836 */ /* 0x000fe20000000000 */
[----:B------:R-:W-:Y:S02]  /*03e0*/  ISETP.GE.AND P5, PT, R15, UR9, PT ;  /* 0x000000090f007c0c */ /* 0x000fe4000bfa6270 */
[----:B------:R-:W-:Y:S01]  /*03f0*/  ISETP.GT.AND P6, PT, R13, -0x1, !P6 ;  /* 0xffffffff0d00780c */ /* 0x000fe200077c4270 */
[----:B------:R-:W-:Y:S01]  /*0400*/  VIADD R13, R17, 0x6 ;  /* 0x00000006110d7836 */ /* 0x000fe20000000000 */
[----:B------:R-:W-:Y:S02]  /*0410*/  PLOP3.LUT P1, PT, P0, P1, PT, 0x80, 0x8 ;  /* 0x000000000008781c */ /* 0x000fe40000723070 */
[----:B------:R-:W-:-:S02]  /*0420*/  ISETP.GE.AND P4, PT, R11, UR9, PT ;  /* 0x000000090b007c0c */ /* 0x000fc4000bf86270 */
[----:B------:R-:W-:Y:S02]  /*0430*/  ISETP.GT.AND P5, PT, R15, -0x1, !P5 ;  /* 0xffffffff0f00780c */ /* 0x000fe40006fa4270 */
[----:B------:R-:W-:Y:S01]  /*0440*/  ISETP.GT.AND P4, PT, R11, -0x1, !P4 ;  /* 0xffffffff0b00780c */ /* 0x000fe20006784270 */
[----:B------:R-:W-:Y:S01]  /*0450*/  VIADD R11, R17, 0x7 ;  /* 0x00000007110b7836 */ /* 0x000fe20000000000 */
[----:B------:R-:W-:Y:S02]  /*0460*/  PLOP3.LUT P5, PT, P0, P5, PT, 0x80, 0x8 ;  /* 0x000000000008781c */ /* 0x000fe400007ab070 */
[----:B------:R-:W-:-:S11]  /*0470*/  PLOP3.LUT P4, PT, P0, P4, PT, 0x80, 0x8 ;  /* 0x000000000008781c */ /* 0x000fd60000789070 */
[----:B------:R-:W4:Y:S04]  /*0480*/  @P5 LDG.E R16, desc[UR10][R8.64+0x10] ;  /* 0x0000100a08105981 */ /* 0x000f28000c1e1900 */
[----:B------:R-:W5:Y:S01]  /*0490*/  @P4 LDG.E R18, desc[UR10][R8.64+0x14] ;  /* 0x0000140a08124981 */ /* 0x000f62000c1e1900 */
[----:B--2---:R-:W-:Y:S01]  /*04a0*/  @P3 FADD R3, R3, R10 ;  /* 0x0000000a03033221 */ /* 0x004fe20000000000 */
[----:B------:R-:W-:Y:S02]  /*04b0*/  PLOP3.LUT P3, PT, P0, P6, PT, 0x80, 0x8 ;  /* 0x000000000008781c */ /* 0x000fe4000076d070 */
[----:B------:R-:W2:Y:S01]  /*04c0*/  @P1 LDG.E R10, desc[UR10][R8.64+0x8] ;  /* 0x0000080a080a1981 */ /* 0x000ea2000c1e1900 */
[----:B------:R-:W-:Y:S01]  /*04d0*/  ISETP.GE.AND P6, PT, R13, UR9, PT ;  /* 0x000000090d007c0c */ /* 0x000fe2000bfc6270 */
[----:B---3--:R-:W-:-:S03]  /*04e0*/  @P2 FADD R3, R3, R12 ;  /* 0x0000000c03032221 */ /* 0x008fc60000000000 */
[----:B------:R-:W-:Y:S02]  /*04f0*/  ISETP.GT.AND P6, PT, R13, -0x1, !P6 ;  /* 0xffffffff0d00780c */ /* 0x000fe400077c4270 */
[C---:B------:R-:W-:Y:S02]  /*0500*/  ISETP.GE.AND P2, PT, R11.reuse, UR9, PT ;  /* 0x000000090b007c0c */ /* 0x040fe4000bf46270 */
[----:B------:R-:W-:Y:S02]  /*0510*/  PLOP3.LUT P6, PT, P0, P6, PT, 0x80, 0x8 ;  /* 0x000000000008781c */ /* 0x000fe400007cd070 */
[----:B------:R-:W-:Y:S01]  /*0520*/  ISETP.GT.AND P2, PT, R11, -0x1, !P2 ;  /* 0xffffffff0b00780c */ /* 0x000fe20005744270 */
[----:B------:R-:W3:Y:S03]  /*0530*/  @P3 LDG.E R12, desc[UR10][R8.64+0xc] ;  /* 0x00000c0a080c3981 */ /* 0x000ee6000c1e1900 */
[----:B------:R-:W-:-:S07]  /*0540*/  PLOP3.LUT P2, PT, P0, P2, PT, 0x80, 0x8 ;  /* 0x000000000008781c */ /* 0x000fce0000745070 */
[----:B------:R-:W5:Y:S06]  /*0550*/  @P6 LDG.E R20, desc[UR10][R8.64+0x18] ;  /* 0x0000180a08146981 */ /* 0x000f6c000c1e1900 */
[----:B------:R-:W5:Y:S01]  /*0560*/  @P2 LDG.E R22, desc[UR10][R8.64+0x1c] ;  /* 0x00001c0a08162981 */ /* 0x000f62000c1e1900 */
[----:B------:R-:W-:-:S04]  /*0570*/  UIADD3 UR5, UPT, UPT, UR5, 0x8, URZ ;  /* 0x0000000805057890 */ /* 0x000fc8000fffe0ff */
[----:B------:R-:W-:Y:S01]  /*0580*/  UISETP.NE.AND UP2, UPT, UR5, UR6, UPT ;  /* 0x000000060500728c */ /* 0x000fe2000bf45270 */
[----:B--2---:R-:W-:-:S04]  /*0590*/  @P1 FADD R3, R3, R10 ;  /* 0x0000000a03031221 */ /* 0x004fc80000000000 */
[----:B---3--:R-:W-:-:S04]  /*05a0*/  @P3 FADD R3, R3, R12 ;  /* 0x0000000c03033221 */ /* 0x008fc80000000000 */
[----:B----4-:R-:W-:-:S04]  /*05b0*/  @P5 FADD R3, R3, R16 ;  /* 0x0000001003035221 */ /* 0x010fc80000000000 */
[----:B-----5:R-:W-:-:S04]  /*05c0*/  @P4 FADD R3, R3, R18 ;  /* 0x0000001203034221 */ /* 0x020fc80000000000 */
[----:B------:R-:W-:-:S04]  /*05d0*/  @P6 FADD R3, R3, R20 ;  /* 0x0000001403036221 */ /* 0x000fc80000000000 */
[----:B------:R-:W-:Y:S01]  /*05e0*/  @P2 FADD R3, R3, R22 ;  /* 0x0000001603032221 */ /* 0x000fe20000000000 */
[----:B------:R-:W-:Y:S06]  /*05f0*/  BRA.U UP2, `(.L_x_2) ;  /* 0xfffffffd022c7547 */ /* 0x000fec000b83ffff */
[----:B------:R-:W-:-:S05]  /*0600*/  UMOV UR5, UR6 ;  /* 0x0000000600057c82 */ /* 0x000fca0008000000 */
.L_x_1:
[----:B------:R-:W-:-:S09]  /*0610*/  UISETP.NE.AND UP2, UPT, UR7, URZ, UPT ;  /* 0x000000ff0700728c */ /* 0x000fd2000bf45270 */
[----:B------:R-:W-:Y:S05]  /*0620*/  BRA.U !UP2, `(.L_x_3) ;  /* 0x000000050a0c7547 */ /* 0x000fea000b800000 */
[----:B------:R-:W-:Y:S01]  /*0630*/  UISETP.NE.AND UP2, UPT, UR8, URZ, UPT ;  /* 0x000000ff0800728c */ /* 0x000fe2000bf45270 */
[----:B------:R-:W-:Y:S10]  /*0640*/  BRA.U !UP1, `(.L_x_4) ;  /* 0x0000000109747547 */ /* 0x000ff4000b800000 */
[----:B------:R-:W0:Y:S01]  /*0650*/  LDCU UR9, c[0x0][0x394] ;  /* 0x00007280ff0977ac */ /* 0x000e220008000800 */
[----:B------:R-:W1:Y:S01]  /*0660*/  LDC.64 R6, c[0x0][0x380] ;  /* 0x0000e000ff067b82 */ /* 0x000e620000000a00 */
[----:B------:R-:W-:-:S04]  /*0670*/  VIADD R9, R0, UR5 ;  /* 0x0000000500097c36 */ /* 0x000fc80008000000 */
[C---:B------:R-:W-:Y:S02]  /*0680*/  VIADD R8, R9.reuse, 0x1 ;  /* 0x0000000109087836 */ /* 0x040fe40000000000 */
[C---:B------:R-:W-:Y:S02]  /*0690*/  VIADD R10, R9.reuse, 0x2 ;  /* 0x00000002090a7836 */ /* 0x040fe40000000000 */
[C---:B------:R-:W-:Y:S01]  /*06a0*/  VIADD R11, R9.reuse, 0x3 ;  /* 0x00000003090b7836 */ /* 0x040fe20000000000 */
[C---:B0-----:R-:W-:Y:S02]  /*06b0*/  ISETP.GE.AND P1, PT, R9.reuse, UR9, PT ;  /* 0x0000000909007c0c */ /* 0x041fe4000bf26270 */
[----:B------:R-:W-:Y:S02]  /*06c0*/  ISETP.GE.AND P2, PT, R8, UR9, PT ;  /* 0x0000000908007c0c */ /* 0x000fe4000bf46270 */
[----:B------:R-:W-:Y:S01]  /*06d0*/  ISETP.GT.AND P1, PT, R9, -0x1, !P1 ;  /* 0xffffffff0900780c */ /* 0x000fe20004f24270 */
[----:B------:R-:W-:Y:S01]  /*06e0*/  IMAD R9, R4, UR9, R9 ;  /* 0x0000000904097c24 */ /* 0x000fe2000f8e0209 */
[----:B------:R-:W-:-:S02]  /*06f0*/  ISETP.GE.AND P3, PT, R10, UR9, PT ;  /* 0x000000090a007c0c */ /* 0x000fc4000bf66270 */
[----:B------:R-:W-:Y:S01]  /*0700*/  ISETP.GT.AND P2, PT, R8, -0x1, !P2 ;  /* 0xffffffff0800780c */ /* 0x000fe20005744270 */
[----:B-1----:R-:W-:Y:S01]  /*0710*/  IMAD.WIDE R6, R9, 0x4, R6 ;  /* 0x0000000409067825 */ /* 0x002fe200078e0206 */
[----:B------:R-:W-:Y:S02]  /*0720*/  PLOP3.LUT P1, PT, P0, P1, PT, 0x80, 0x8 ;  /* 0x000000000008781c */ /* 0x000fe40000723070 */
[----:B------:R-:W-:Y:S02]  /*0730*/  ISETP.GT.AND P3, PT, R10, -0x1, !P3 ;  /* 0xffffffff0a00780c */ /* 0x000fe40005f64270 */
[C---:B------:R-:W-:Y:S02]  /*0740*/  ISETP.GE.AND P4, PT, R11.reuse, UR9, PT ;  /* 0x000000090b007c0c */ /* 0x040fe4000bf86270 */
[----:B------:R-:W-:Y:S02]  /*0750*/  PLOP3.LUT P2, PT, P0, P2, PT, 0x80, 0x8 ;  /* 0x000000000008781c */ /* 0x000fe40000745070 */
[----:B------:R-:W-:-:S02]  /*0760*/  ISETP.GT.AND P4, PT, R11, -0x1, !P4 ;  /* 0xffffffff0b00780c */ /* 0x000fc40006784270 */
[----:B------:R-:W-:Y:S02]  /*0770*/  PLOP3.LUT P3, PT, P0, P3, PT, 0x80, 0x8 ;  /* 0x000000000008781c */ /* 0x000fe40000767070 */
[----:B------:R-:W-:Y:S01]  /*0780*/  PLOP3.LUT P4, PT, P0, P4, PT, 0x80, 0x8 ;  /* 0x000000000008781c */ /* 0x000fe20000789070 */
[----:B------:R-:W2:Y:S06]  /*0790*/  @P1 LDG.E R8, desc[UR10][R6.64] ;  /* 0x0000000a06081981 */ /* 0x000eac000c1e1900 */
[----:B------:R-:W3:Y:S04]  /*07a0*/  @P2 LDG.E R10, desc[UR10][R6.64+0x4] ;  /* 0x0000040a060a2981 */ /* 0x000ee8000c1e1900 */
[----:B------:R-:W4:Y:S04]  /*07b0*/  @P3 LDG.E R12, desc[UR10][R6.64+0x8] ;  /* 0x0000080a060c3981 */ /* 0x000f28000c1e1900 */
[----:B------:R-:W5:Y:S01]  /*07c0*/  @P4 LDG.E R16, desc[UR10][R6.64+0xc] ;  /* 0x00000c0a06104981 */ /* 0x000f62000c1e1900 */
[----:B------:R-:W-:Y:S01]  /*07d0*/  UIADD3 UR5, UPT, UPT, UR5, 0x4, URZ ;  /* 0x0000000405057890 */ /* 0x000fe2000fffe0ff */
[----:B--2---:R-:W-:-:S04]  /*07e0*/  @P1 FADD R3, R3, R8 ;  /* 0x0000000803031221 */ /* 0x004fc80000000000 */
[----:B---3--:R-:W-:-:S04]  /*07f0*/  @P2 FADD R3, R3, R10 ;  /* 0x0000000a03032221 */ /* 0x008fc80000000000 */
[----:B----4-:R-:W-:-:S04]  /*0800*/  @P3 FADD R3, R3, R12 ;  /* 0x0000000c03033221 */ /* 0x010fc80000000000 */
[----:B-----5:R-:W-:-:S07]  /*0810*/  @P4 FADD R3, R3, R16 ;  /* 0x0000001003034221 */ /* 0x020fce0000000000 */
.L_x_4:
[----:B------:R-:W-:Y:S05]  /*0820*/  BRA.U !UP2, `(.L_x_3) ;  /* 0x000000010a8c7547 */ /* 0x000fea000b800000 */
[----:B------:R-:W0:Y:S01]  /*0830*/  LDCU UR9, c[0x0][0x398] ;  /* 0x00007300ff0977ac */ /* 0x000e220008000800 */
[----:B------:R-:W-:Y:S02]  /*0840*/  UISETP.NE.AND UP2, UPT, UR8, 0x1, UPT ;  /* 0x000000010800788c */ /* 0x000fe4000bf45270 */
[----:B0-----:R-:W-:-:S07]  /*0850*/  ULOP3.LUT UP3, URZ, UR9, 0x1, URZ, 0xc0, !UPT ;  /* 0x0000000109ff7892 */ /* 0x001fce000f86c0ff */
[----:B------:R-:W-:Y:S05]  /*0860*/  BRA.U !UP2, `(.L_x_5) ;  /* 0x000000010a447547 */ /* 0x000fea000b800000 */
[----:B------:R-:W0:Y:S01]  /*0870*/  LDCU UR9, c[0x0][0x394] ;  /* 0x00007280ff0977ac */ /* 0x000e220008000800 */
[----:B------:R-:W1:Y:S01]  /*0880*/  LDC.64 R6, c[0x0][0x380] ;  /* 0x0000e000ff067b82 */ /* 0x000e620000000a00 */
[----:B------:R-:W-:-:S04]  /*0890*/  VIADD R9, R0, UR5 ;  /* 0x0000000500097c36 */ /* 0x000fc80008000000 */
[C---:B------:R-:W-:Y:S01]  /*08a0*/  VIADD R8, R9.reuse, 0x1 ;  /* 0x0000000109087836 */ /* 0x040fe20000000000 */
[----:B0-----:R-:W-:-:S04]  /*08b0*/  ISETP.GE.AND P1, PT, R9, UR9, PT ;  /* 0x0000000909007c0c */ /* 0x001fc8000bf26270 */
[----:B------:R-:W-:Y:S02]  /*08c0*/  ISETP.GE.AND P2, PT, R8, UR9, PT ;  /* 0x0000000908007c0c */ /* 0x000fe4000bf46270 */
[----:B------:R-:W-:Y:S01]  /*08d0*/  ISETP.GT.AND P1, PT, R9, -0x1, !P1 ;  /* 0xffffffff0900780c */ /* 0x000fe20004f24270 */
[----:B------:R-:W-:Y:S01]  /*08e0*/  IMAD R9, R4, UR9, R9 ;  /* 0x0000000904097c24 */ /* 0x000fe2000f8e0209 */
[----:B------:R-:W-:Y:S02]  /*08f0*/  ISETP.GT.AND P2, PT, R8, -0x1, !P2 ;  /* 0xffffffff0800780c */ /* 0x000fe40005744270 */
[----:B------:R-:W-:Y:S01]  /*0900*/  PLOP3.LUT P1, PT, P0, P1, PT, 0x80, 0x8 ;  /* 0x000000000008781c */ /* 0x000fe20000723070 */
[----:B-1----:R-:W-:Y:S01]  /*0910*/  IMAD.WIDE R6, R9, 0x4, R6 ;  /* 0x0000000409067825 */ /* 0x002fe200078e0206 */
[----:B------:R-:W-:-:S11]  /*0920*/  PLOP3.LUT P2, PT, P0, P2, PT, 0x80, 0x8 ;  /* 0x000000000008781c */ /* 0x000fd60000745070 */
[----:B------:R-:W2:Y:S04]  /*0930*/  @P1 LDG.E R8, desc[UR10][R6.64] ;  /* 0x0000000a06081981 */ /* 0x000ea8000c1e1900 */
[----:B------:R-:W3:Y:S01]  /*0940*/  @P2 LDG.E R10, desc[UR10][R6.64+0x4] ;  /* 0x0000040a060a2981 */ /* 0x000ee2000c1e1900 */
[----:B------:R-:W-:Y:S01]  /*0950*/  UIADD3 UR5, UPT, UPT, UR5, 0x2, URZ ;  /* 0x0000000205057890 */ /* 0x000fe2000fffe0ff */
[----:B--2---:R-:W-:-:S04]  /*0960*/  @P1 FADD R3, R3, R8 ;  /* 0x0000000803031221 */ /* 0x004fc80000000000 */
[----:B---3--:R-:W-:-:S07]  /*0970*/  @P2 FADD R3, R3, R10 ;  /* 0x0000000a03032221 */ /* 0x008fce0000000000 */
.L_x_5:
[----:B------:R-:W-:Y:S05]  /*0980*/  BRA.U !UP3, `(.L_x_3) ;  /* 0x000000010b347547 */ /* 0x000fea000b800000 */
[----:B------:R-:W0:Y:S01]  /*0990*/  LDCU UR9, c[0x0][0x394] ;  /* 0x00007280ff0977ac */ /* 0x000e220008000800 */
[----:B------:R-:W-:Y:S01]  /*09a0*/  VIADD R9, R0, UR5 ;  /* 0x0000000500097c36 */ /* 0x000fe20008000000 */
[----:B------:R-:W-:Y:S04]  /*09b0*/  BSSY.RECONVERGENT B0, `(.L_x_3) ;  /* 0x000000a000007945 */ /* 0x000fe80003800200 */
[----:B0-----:R-:W-:-:S04]  /*09c0*/  ISETP.GE.AND P1, PT, R9, UR9, PT ;  /* 0x0000000909007c0c */ /* 0x001fc8000bf26270 */
[----:B------:R-:W-:-:S04]  /*09d0*/  ISETP.GT.AND P1, PT, R9, -0x1, !P1 ;  /* 0xffffffff0900780c */ /* 0x000fc80004f24270 */
[----:B------:R-:W-:-:S13]  /*09e0*/  PLOP3.LUT P1, PT, P0, P1, PT, 0x80, 0x8 ;  /* 0x000000000008781c */ /* 0x000fda0000723070 */
[----:B------:R-:W-:Y:S05]  /*09f0*/  @!P1 BRA `(.L_x_6) ;  /* 0x0000000000149947 */ /* 0x000fea0003800000 */
[----:B------:R-:W0:Y:S01]  /*0a00*/  LDC.64 R6, c[0x0][0x380] ;  /* 0x0000e000ff067b82 */ /* 0x000e220000000a00 */
[----:B------:R-:W-:-:S04]  /*0a10*/  IMAD R9, R4, UR9, R9 ;  /* 0x0000000904097c24 */ /* 0x000fc8000f8e0209 */
[----:B0-----:R-:W-:-:S06]  /*0a20*/  IMAD.WIDE R6, R9, 0x4, R6 ;  /* 0x0000000409067825 */ /* 0x001fcc00078e0206 */
[----:B------:R-:W2:Y:S02]  /*0a30*/  LDG.E R6, desc[UR10][R6.64] ;  /* 0x0000000a06067981 */ /* 0x000ea4000c1e1900 */
[----:B--2---:R-:W-:-:S07]  /*0a40*/  FADD R3, R3, R6 ;  /* 0x0000000603037221 */ /* 0x004fce0000000000 */
.L_x_6:
[----:B------:R-:W-:Y:S05]  /*0a50*/  BSYNC.RECONVERGENT B0 ;  /* 0x0000000000007941 */ /* 0x000fea0003800200 */
.L_x_3:
[----:B------:R-:W-:Y:S05]  /*0a60*/  BRA.U UP0, `(.L_x_7) ;  /* 0xfffffff500dc7547 */ /* 0x000fea000b83ffff */
.L_x_0:
[----:B------:R-:W0:Y:S01]  /*0a70*/  LDCU UR4, c[0x0][0x398] ;  /* 0x00007300ff0477ac */ /* 0x000e220008000800 */
[----:B------:R-:W-:Y:S01]  /*0a80*/  BSSY.RECONVERGENT B0, `(.L_x_8) ;  /* 0x000000e000007945 */ /* 0x000fe20003800200 */
[----:B0-----:R-:W-:-:S06]  /*0a90*/  UIMAD UR4, UR4, UR4, URZ ;  /* 0x00000004040472a4 */ /* 0x001fcc000f8e02ff */
[----:B------:R-:W-:-:S04]  /*0aa0*/  I2FP.F32.U32 R6, UR4 ;  /* 0x0000000400067c45 */ /* 0x000fc80008201000 */
[----:B------:R-:W0:Y:S08]  /*0ab0*/  MUFU.RCP R7, R6 ;  /* 0x0000000600077308 */ /* 0x000e300000001000 */
[----:B------:R-:W1:Y:S01]  /*0ac0*/  FCHK P0, R3, R6 ;  /* 0x0000000603007302 */ /* 0x000e620000000000 */
[----:B0-----:R-:W-:-:S04]  /*0ad0*/  FFMA R0, -R6, R7, 1 ;  /* 0x3f80000006007423 */ /* 0x001fc80000000107 */
[----:B------:R-:W-:-:S04]  /*0ae0*/  FFMA R0, R7, R0, R7 ;  /* 0x0000000007007223 */ /* 0x000fc80000000007 */
[----:B------:R-:W-:-:S04]  /*0af0*/  FFMA R7, R0, R3, RZ ;  /* 0x0000000300077223 */ /* 0x000fc800000000ff */
[----:B------:R-:W-:-:S04]  /*0b00*/  FFMA R4, -R6, R7, R3 ;  /* 0x0000000706047223 */ /* 0x000fc80000000103 */
[----:B------:R-:W-:Y:S01]  /*0b10*/  FFMA R9, R0, R4, R7 ;  /* 0x0000000400097223 */ /* 0x000fe20000000007 */
[----:B-1----:R-:W-:Y:S06]  /*0b20*/  @!P0 BRA `(.L_x_9) ;  /* 0x00000000000c8947 */ /* 0x002fec0003800000 */
[----:B------:R-:W-:-:S07]  /*0b30*/  MOV R4, 0xb50 ;  /* 0x00000b5000047802 */ /* 0x000fce0000000f00 */
[----:B------:R-:W-:Y:S05]  /*0b40*/  CALL.REL.NOINC `($__internal_0_$__cuda_sm3x_div_rn_noftz_f32_slowpath) ;  /* 0x0000000000207944 */ /* 0x000fea0003c00000 */
[----:B------:R-:W-:-:S07]  /*0b50*/  IMAD.MOV.U32 R9, RZ, RZ, R0 ;  /* 0x000000ffff097224 */ /* 0x000fce00078e0000 */
.L_x_9:
[----:B------:R-:W-:Y:S05]  /*0b60*/  BSYNC.RECONVERGENT B0 ;  /* 0x0000000000007941 */ /* 0x000fea0003800200 */
.L_x_8:
[----:B------:R-:W0:Y:S01]  /*0b70*/  LDC.64 R6, c[0x0][0x388] ;  /* 0x0000e200ff067b82 */ /* 0x000e220000000a00 */
[----:B------:R-:W1:Y:S02]  /*0b80*/  LDCU UR4, c[0x0][0x3a8] ;  /* 0x00007500ff0477ac */ /* 0x000e640008000800 */
[----:B-1----:R-:W-:-:S04]  /*0b90*/  IMAD R3, R5, UR4, R2 ;  /* 0x0000000405037c24 */ /* 0x002fc8000f8e0202 */
[----:B0-----:R-:W-:-:S05]  /*0ba0*/  IMAD.WIDE R2, R3, 0x4, R6 ;  /* 0x0000000403027825 */ /* 0x001fca00078e0206 */
[----:B------:R-:W-:Y:S01]  /*0bb0*/  STG.E desc[UR10][R2.64], R9 ;  /* 0x0000000902007986 */ /* 0x000fe2000c10190a */
[----:B------:R-:W-:Y:S05]  /*0bc0*/  EXIT ;  /* 0x000000000000794d */ /* 0x000fea0003800000 */
        .weak           $__internal_0_$__cuda_sm3x_div_rn_noftz_f32_slowpath
        .type           $__internal_0_$__cuda_sm3x_div_rn_noftz_f32_slowpath,@function
        .size           $__internal_0_$__cuda_sm3x_div_rn_noftz_f32_slowpath,(.L_x_22 - $__internal_0_$__cuda_sm3x_div_rn_noftz_f32_slowpath)
$__internal_0_$__cuda_sm3x_div_rn_noftz_f32_slowpath:
[----:B------:R-:W-:Y:S01]  /*0bd0*/  SHF.R.U32.HI R7, RZ, 0x17, R6 ;  /* 0x00000017ff077819 */ /* 0x000fe20000011606 */
[----:B------:R-:W-:Y:S01]  /*0be0*/  BSSY.RECONVERGENT B1, `(.L_x_10) ;  /* 0x0000063000017945 */ /* 0x000fe20003800200 */
[----:B------:R-:W-:Y:S02]  /*0bf0*/  SHF.R.U32.HI R0, RZ, 0x17, R3 ;  /* 0x00000017ff007819 */ /* 0x000fe40000011603 */
[----:B------:R-:W-:Y:S02]  /*0c00*/  LOP3.LUT R7, R7, 0xff, RZ, 0xc0, !PT ;  /* 0x000000ff07077812 */ /* 0x000fe400078ec0ff */
[----:B------:R-:W-:-:S03]  /*0c10*/  LOP3.LUT R12, R0, 0xff, RZ, 0xc0, !PT ;  /* 0x000000ff000c7812 */ /* 0x000fc600078ec0ff */
[----:B------:R-:W-:Y:S02]  /*0c20*/  VIADD R9, R7, 0xffffffff ;  /* 0xffffffff07097836 */ /* 0x000fe40000000000 */
[----:B------:R-:W-:-:S03]  /*0c30*/  VIADD R10, R12, 0xffffffff ;  /* 0xffffffff0c0a7836 */ /* 0x000fc60000000000 */
[----:B------:R-:W-:-:S04]  /*0c40*/  ISETP.GT.U32.AND P0, PT, R9, 0xfd, PT ;  /* 0x000000fd0900780c */ /* 0x000fc80003f04070 */
[----:B------:R-:W-:-:S13]  /*0c50*/  ISETP.GT.U32.OR P0, PT, R10, 0xfd, P0 ;  /* 0x000000fd0a00780c */ /* 0x000fda0000704470 */
[----:B------:R-:W-:Y:S01]  /*0c60*/  @!P0 IMAD.MOV.U32 R8, RZ, RZ, RZ ;  /* 0x000000ffff088224 */ /* 0x000fe200078e00ff */
[----:B------:R-:W-:Y:S06]  /*0c70*/  @!P0 BRA `(.L_x_11) ;  /* 0x0000000000608947 */ /* 0x000fec0003800000 */
[----:B------:R-:W-:Y:S01]  /*0c80*/  FSETP.GTU.FTZ.AND P0, PT, |R3|, +INF , PT ;  /* 0x7f8000000300780b */ /* 0x000fe20003f1c200 */
[----:B------:R-:W-:Y:S01]  /*0c90*/  IMAD.MOV.U32 R0, RZ, RZ, R6 ;  /* 0x000000ffff007224 */ /* 0x000fe200078e0006 */
[----:B------:R-:W-:-:S04]  /*0ca0*/  FSETP.GTU.FTZ.AND P1, PT, |R6|, +INF , PT ;  /* 0x7f8000000600780b */ /* 0x000fc80003f3c200 */
[----:B------:R-:W-:-:S13]  /*0cb0*/  PLOP3.LUT P0, PT, P0, P1, PT, 0xf8, 0x8f ;  /* 0x00000000008f781c */ /* 0x000fda0000703f70 */
[----:B------:R-:W-:Y:S05]  /*0cc0*/  @P0 BRA `(.L_x_12) ;  /* 0x00000004004c0947 */ /* 0x000fea0003800000 */
[----:B------:R-:W-:-:S13]  /*0cd0*/  LOP3.LUT P0, RZ, R6, 0x7fffffff, R3, 0xc8, !PT ;  /* 0x7fffffff06ff7812 */ /* 0x000fda000780c803 */
[----:B------:R-:W-:Y:S05]  /*0ce0*/  @!P0 BRA `(.L_x_13) ;  /* 0x00000004003c8947 */ /* 0x000fea0003800000 */
[C---:B------:R-:W-:Y:S02]  /*0cf0*/  FSETP.NEU.FTZ.AND P1, PT, |R3|.reuse, +INF , PT ;  /* 0x7f8000000300780b */ /* 0x040fe40003f3d200 */
[----:B------:R-:W-:Y:S02]  /*0d00*/  FSETP.NEU.FTZ.AND P0, PT, |R0|, +INF , PT ;  /* 0x7f8000000000780b */ /* 0x000fe40003f1d200 */
[----:B------:R-:W-:-:S11]  /*0d10*/  FSETP.NEU.FTZ.AND P2, PT, |R3|, +INF , PT ;  /* 0x7f8000000300780b */ /* 0x000fd60003f5d200 */
[----:B------:R-:W-:Y:S05]  /*0d20*/  @!P0 BRA !P1, `(.L_x_13) ;  /* 0x00000004002c8947 */ /* 0x000fea0004800000 */
[----:B------:R-:W-:-:S04]  /*0d30*/  LOP3.LUT P1, RZ, R3, 0x7fffffff, RZ, 0xc0, !PT ;  /* 0x7fffffff03ff7812 */ /* 0x000fc8000782c0ff */
[----:B------:R-:W-:-:S13]  /*0d40*/  PLOP3.LUT P0, PT, P0, P1, PT, 0x2f, 0xf2 ;  /* 0x0000000000f2781c */ /* 0x000fda0000702577 */
[----:B------:R-:W-:Y:S05]  /*0d50*/  @P0 BRA `(.L_x_14) ;  /* 0x0000000400180947 */ /* 0x000fea0003800000 */
[----:B------:R-:W-:-:S04]  /*0d60*/  LOP3.LUT P0, RZ, R6, 0x7fffffff, RZ, 0xc0, !PT ;  /* 0x7fffffff06ff7812 */ /* 0x000fc8000780c0ff */
[----:B------:R-:W-:-:S13]  /*0d70*/  PLOP3.LUT P0, PT, P2, P0, PT, 0x2f, 0xf2 ;  /* 0x0000000000f2781c */ /* 0x000fda0001700577 */
[----:B------:R-:W-:Y:S05]  /*0d80*/  @P0 BRA `(.L_x_15) ;  /* 0x0000000400000947 */ /* 0x000fea0003800000 */
[----:B------:R-:W-:Y:S02]  /*0d90*/  ISETP.GE.AND P0, PT, R10, RZ, PT ;  /* 0x000000ff0a00720c */ /* 0x000fe40003f06270 */
[----:B------:R-:W-:-:S11]  /*0da0*/  ISETP.GE.AND P1, PT, R9, RZ, PT ;  /* 0x000000ff0900720c */ /* 0x000fd60003f26270 */
[----:B------:R-:W-:Y:S02]  /*0db0*/  @P0 IMAD.MOV.U32 R8, RZ, RZ, RZ ;  /* 0x000000ffff080224 */ /* 0x000fe400078e00ff */
[----:B------:R-:W-:Y:S01]  /*0dc0*/  @!P0 FFMA R3, R3, 1.84467440737095516160e+19, RZ ;  /* 0x5f80000003038823 */ /* 0x000fe200000000ff */
[----:B------:R-:W-:Y:S02]  /*0dd0*/  @!P0 IMAD.MOV.U32 R8, RZ, RZ, -0x40 ;  /* 0xffffffc0ff088424 */ /* 0x000fe400078e00ff */
[----:B------:R-:W-:Y:S02]  /*0de0*/  @!P1 FFMA R6, R0, 1.84467440737095516160e+19, RZ ;  /* 0x5f80000000069823 */ /* 0x000fe400000000ff */
[----:B------:R-:W-:-:S07]  /*0df0*/  @!P1 VIADD R8, R8, 0x40 ;  /* 0x0000004008089836 */ /* 0x000fce0000000000 */
.L_x_11:
[----:B------:R-:W-:Y:S01]  /*0e00*/  LEA R9, R7, 0xc0800000, 0x17 ;  /* 0xc080000007097811 */ /* 0x000fe200078eb8ff */
[----:B------:R-:W-:Y:S04]  /*0e10*/  BSSY.RECONVERGENT B2, `(.L_x_16) ;  /* 0x0000036000027945 */ /* 0x000fe80003800200 */
[----:B------:R-:W-:Y:S02]  /*0e20*/  IMAD.IADD R9, R6, 0x1, -R9 ;  /* 0x0000000106097824 */ /* 0x000fe400078e0a09 */
[----:B------:R-:W-:Y:S02]  /*0e30*/  VIADD R6, R12, 0xffffff81 ;  /* 0xffffff810c067836 */ /* 0x000fe40000000000 */
[----:B------:R-:W0:Y:S01]  /*0e40*/  MUFU.RCP R10, R9 ;  /* 0x00000009000a7308 */ /* 0x000e220000001000 */
[----:B------:R-:W-:Y:S01]  /*0e50*/  FADD.FTZ R11, -R9, -RZ ;  /* 0x800000ff090b7221 */ /* 0x000fe20000010100 */
[C---:B------:R-:W-:Y:S01]  /*0e60*/  IMAD R0, R6.reuse, -0x800000, R3 ;  /* 0xff80000006007824 */ /* 0x040fe200078e0203 */
[----:B------:R-:W-:-:S05]  /*0e70*/  IADD3 R7, PT, PT, R6, 0x7f, -R7 ;  /* 0x0000007f06077810 */ /* 0x000fca0007ffe807 */
[----:B------:R-:W-:Y:S02]  /*0e80*/  IMAD.IADD R7, R7, 0x1, R8 ;  /* 0x0000000107077824 */ /* 0x000fe400078e0208 */
[----:B0-----:R-:W-:-:S04]  /*0e90*/  FFMA R13, R10, R11, 1 ;  /* 0x3f8000000a0d7423 */ /* 0x001fc8000000000b */
[----:B------:R-:W-:-:S04]  /*0ea0*/  FFMA R12, R10, R13, R10 ;  /* 0x0000000d0a0c7223 */ /* 0x000fc8000000000a */
[----:B------:R-:W-:-:S04]  /*0eb0*/  FFMA R3, R0, R12, RZ ;  /* 0x0000000c00037223 */ /* 0x000fc800000000ff */
[----:B------:R-:W-:-:S04]  /*0ec0*/  FFMA R10, R11, R3, R0 ;  /* 0x000000030b0a7223 */ /* 0x000fc80000000000 */
[----:B------:R-:W-:-:S04]  /*0ed0*/  FFMA R13, R12, R10, R3 ;  /* 0x0000000a0c0d7223 */ /* 0x000fc80000000003 */
[----:B------:R-:W-:-:S04]  /*0ee0*/  FFMA R10, R11, R13, R0 ;  /* 0x0000000d0b0a7223 */ /* 0x000fc80000000000 */
[----:B------:R-:W-:-:S05]  /*0ef0*/  FFMA R0, R12, R10, R13 ;  /* 0x0000000a0c007223 */ /* 0x000fca000000000d */
[----:B------:R-:W-:-:S04]  /*0f00*/  SHF.R.U32.HI R3, RZ, 0x17, R0 ;  /* 0x00000017ff037819 */ /* 0x000fc80000011600 */
[----:B------:R-:W-:-:S05]  /*0f10*/  LOP3.LUT R3, R3, 0xff, RZ, 0xc0, !PT ;  /* 0x000000ff03037812 */ /* 0x000fca00078ec0ff */
[----:B------:R-:W-:-:S04]  /*0f20*/  IMAD.IADD R9, R3, 0x1, R7 ;  /* 0x0000000103097824 */ /* 0x000fc800078e0207 */
[----:B------:R-:W-:-:S05]  /*0f30*/  VIADD R3, R9, 0xffffffff ;  /* 0xffffffff09037836 */ /* 0x000fca0000000000 */
[----:B------:R-:W-:-:S13]  /*0f40*/  ISETP.GE.U32.AND P0, PT, R3, 0xfe, PT ;  /* 0x000000fe0300780c */ /* 0x000fda0003f06070 */
[----:B------:R-:W-:Y:S05]  /*0f50*/  @!P0 BRA `(.L_x_17) ;  /* 0x0000000000808947 */ /* 0x000fea0003800000 */
[----:B------:R-:W-:-:S13]  /*0f60*/  ISETP.GT.AND P0, PT, R9, 0xfe, PT ;  /* 0x000000fe0900780c */ /* 0x000fda0003f04270 */
[----:B------:R-:W-:Y:S05]  /*0f70*/  @P0 BRA `(.L_x_18) ;  /* 0x00000000006c0947 */ /* 0x000fea0003800000 */
[----:B------:R-:W-:-:S13]  /*0f80*/  ISETP.GE.AND P0, PT, R9, 0x1, PT ;  /* 0x000000010900780c */ /* 0x000fda0003f06270 */
[----:B------:R-:W-:Y:S05]  /*0f90*/  @P0 BRA `(.L_x_19) ;  /* 0x0000000000740947 */ /* 0x000fea0003800000 */
[----:B------:R-:W-:Y:S02]  /*0fa0*/  ISETP.GE.AND P0, PT, R9, -0x18, PT ;  /* 0xffffffe80900780c */ /* 0x000fe40003f06270 */
[----:B------:R-:W-:-:S11]  /*0fb0*/  LOP3.LUT R0, R0, 0x80000000, RZ, 0xc0, !PT ;  /* 0x8000000000007812 */ /* 0x000fd600078ec0ff */
[----:B------:R-:W-:Y:S05]  /*0fc0*/  @!P0 BRA `(.L_x_19) ;  /* 0x0000000000688947 */ /* 0x000fea0003800000 */
[CCC-:B------:R-:W-:Y:S01]  /*0fd0*/  FFMA.RZ R3, R12.reuse, R10.reuse, R13.reuse ;  /* 0x0000000a0c037223 */ /* 0x1c0fe2000000c00d */
[C---:B------:R-:W-:Y:S02]  /*0fe0*/  VIADD R8, R9.reuse, 0x20 ;  /* 0x0000002009087836 */ /* 0x040fe40000000000 */
[CCC-:B------:R-:W-:Y:S01]  /*0ff0*/  FFMA.RM R6, R12.reuse, R10.reuse, R13.reuse ;  /* 0x0000000a0c067223 */ /* 0x1c0fe2000000400d */
[----:B------:R-:W-:Y:S02]  /*1000*/  ISETP.NE.AND P2, PT, R9, RZ, PT ;  /* 0x000000ff0900720c */ /* 0x000fe40003f45270 */
[----:B------:R-:W-:Y:S01]  /*1010*/  LOP3.LUT R7, R3, 0x7fffff, RZ, 0xc0, !PT ;  /* 0x007fffff03077812 */ /* 0x000fe200078ec0ff */
[----:B------:R-:W-:Y:S01]  /*1020*/  FFMA.RP R3, R12, R10, R13 ;  /* 0x0000000a0c037223 */ /* 0x000fe2000000800d */
[----:B------:R-:W-:Y:S01]  /*1030*/  ISETP.NE.AND P1, PT, R9, RZ, PT ;  /* 0x000000ff0900720c */ /* 0x000fe20003f25270 */
[----:B------:R-:W-:Y:S01]  /*1040*/  IMAD.MOV R9, RZ, RZ, -R9 ;  /* 0x000000ffff097224 */ /* 0x000fe200078e0a09 */
[----:B------:R-:W-:-:S02]  /*1050*/  LOP3.LUT R7, R7, 0x800000, RZ, 0xfc, !PT ;  /* 0x0080000007077812 */ /* 0x000fc400078efcff */
[----:B------:R-:W-:Y:S02]  /*1060*/  FSETP.NEU.FTZ.AND P0, PT, R3, R6, PT ;  /* 0x000000060300720b */ /* 0x000fe40003f1d000 */
[----:B------:R-:W-:Y:S02]  /*1070*/  SHF.L.U32 R8, R7, R8, RZ ;  /* 0x0000000807087219 */ /* 0x000fe400000006ff */
[----:B------:R-:W-:Y:S02]  /*1080*/  SEL R6, R9, RZ, P2 ;  /* 0x000000ff09067207 */ /* 0x000fe40001000000 */
[----:B------:R-:W-:Y:S02]  /*1090*/  ISETP.NE.AND P1, PT, R8, RZ, P1 ;  /* 0x000000ff0800720c */ /* 0x000fe40000f25270 */
[----:B------:R-:W-:Y:S02]  /*10a0*/  SHF.R.U32.HI R6, RZ, R6, R7 ;  /* 0x00000006ff067219 */ /* 0x000fe40000011607 */
[----:B------:R-:W-:-:S02]  /*10b0*/  PLOP3.LUT P0, PT, P0, P1, PT, 0xf8, 0x8f ;  /* 0x00000000008f781c */ /* 0x000fc40000703f70 */
[----:B------:R-:W-:Y:S02]  /*10c0*/  SHF.R.U32.HI R8, RZ, 0x1, R6 ;  /* 0x00000001ff087819 */ /* 0x000fe40000011606 */
[----:B------:R-:W-:-:S04]  /*10d0*/  SEL R3, RZ, 0x1, !P0 ;  /* 0x00000001ff037807 */ /* 0x000fc80004000000 */
[----:B------:R-:W-:-:S04]  /*10e0*/  LOP3.LUT R3, R3, 0x1, R8, 0xf8, !PT ;  /* 0x0000000103037812 */ /* 0x000fc800078ef808 */
[----:B------:R-:W-:-:S05]  /*10f0*/  LOP3.LUT R3, R3, R6, RZ, 0xc0, !PT ;  /* 0x0000000603037212 */ /* 0x000fca00078ec0ff */
[----:B------:R-:W-:-:S05]  /*1100*/  IMAD.IADD R3, R8, 0x1, R3 ;  /* 0x0000000108037824 */ /* 0x000fca00078e0203 */
[----:B------:R-:W-:Y:S01]  /*1110*/  LOP3.LUT R0, R3, R0, RZ, 0xfc, !PT ;  /* 0x0000000003007212 */ /* 0x000fe200078efcff */
[----:B------:R-:W-:Y:S06]  /*1120*/  BRA `(.L_x_19) ;  /* 0x0000000000107947 */ /* 0x000fec0003800000 */
.L_x_18:
[----:B------:R-:W-:-:S04]  /*1130*/  LOP3.LUT R0, R0, 0x80000000, RZ, 0xc0, !PT ;  /* 0x8000000000007812 */ /* 0x000fc800078ec0ff */
[----:B------:R-:W-:Y:S01]  /*1140*/  LOP3.LUT R0, R0, 0x7f800000, RZ, 0xfc, !PT ;  /* 0x7f80000000007812 */ /* 0x000fe200078efcff */
[----:B------:R-:W-:Y:S06]  /*1150*/  BRA `(.L_x_19) ;  /* 0x0000000000047947 */ /* 0x000fec0003800000 */
.L_x_17:
[----:B------:R-:W-:-:S07]  /*1160*/  IMAD R0, R7, 0x800000, R0 ;  /* 0x0080000007007824 */ /* 0x000fce00078e0200 */
.L_x_19:
[----:B------:R-:W-:Y:S05]  /*1170*/  BSYNC.RECONVERGENT B2 ;  /* 0x0000000000027941 */ /* 0x000fea0003800200 */
.L_x_16:
[----:B------:R-:W-:Y:S05]  /*1180*/  BRA `(.L_x_20) ;  /* 0x0000000000207947 */ /* 0x000fea0003800000 */
.L_x_15:
[----:B------:R-:W-:-:S04]  /*1190*/  LOP3.LUT R0, R6, 0x80000000, R3, 0x48, !PT ;  /* 0x8000000006007812 */ /* 0x000fc800078e4803 */
[----:B------:R-:W-:Y:S01]  /*11a0*/  LOP3.LUT R0, R0, 0x7f800000, RZ, 0xfc, !PT ;  /* 0x7f80000000007812 */ /* 0x000fe200078efcff */
[----:B------:R-:W-:Y:S06]  /*11b0*/  BRA `(.L_x_20) ;  /* 0x0000000000147947 */ /* 0x000fec0003800000 */
.L_x_14:
[----:B------:R-:W-:Y:S01]  /*11c0*/  LOP3.LUT R0, R6, 0x80000000, R3, 0x48, !PT ;  /* 0x8000000006007812 */ /* 0x000fe200078e4803 */
[----:B------:R-:W-:Y:S06]  /*11d0*/  BRA `(.L_x_20) ;  /* 0x00000000000c7947 */ /* 0x000fec0003800000 */
.L_x_13:
[----:B------:R-:W0:Y:S01]  /*11e0*/  MUFU.RSQ R0, -QNAN ;  /* 0xffc0000000007908 */ /* 0x000e220000001400 */
[----:B------:R-:W-:Y:S05]  /*11f0*/  BRA `(.L_x_20) ;  /* 0x0000000000047947 */ /* 0x000fea0003800000 */
.L_x_12:
[----:B------:R-:W-:-:S07]  /*1200*/  FADD.FTZ R0, R3, R0 ;  /* 0x0000000003007221 */ /* 0x000fce0000010000 */
.L_x_20:
[----:B------:R-:W-:Y:S05]  /*1210*/  BSYNC.RECONVERGENT B1 ;  /* 0x0000000000017941 */ /* 0x000fea0003800200 */
.L_x_10:
[----:B------:R-:W-:Y:S02]  /*1220*/  IMAD.MOV.U32 R6, RZ, RZ, R4 ;  /* 0x000000ffff067224 */ /* 0x000fe400078e0004 */
[----:B------:R-:W-:-:S04]  /*1230*/  IMAD.MOV.U32 R7, RZ, RZ, 0x0 ;  /* 0x00000000ff077424 */ /* 0x000fc800078e00ff */
[----:B0-----:R-:W-:Y:S05]  /*1240*/  RET.REL.NODEC R6 `(_Z18avg_pool_2d_kernelPKfPfiiiiiii) ;  /* 0xffffffec066c7950 */ /* 0x001fea0003c3ffff */
.L_x_21:
[----:B------:R-:W-:-:S00]  /*1250*/  BRA `(.L_x_21) ;  /* 0xfffffffc00fc7947 */ /* 0x000fc0000383ffff */
[----:B------:R-:W-:-:S00]  /*1260*/  NOP ;  /* 0x0000000000007918 */ /* 0x000fc00000000000 */
        /* <DEDUP_REMOVED lines=9> */
.L_x_22:


//--------------------- .nv.shared.reserved.0     --------------------------
	.section	.nv.shared.reserved.0,"aw",@nobits
	.weak		__nv_reservedSMEM_offset_0_alias
	.size		__nv_reservedSMEM_offset_0_alias, 0, 64
	.other		__nv_reservedSMEM_offset_0_alias,@"STO_CUDA_RESERVED_SHARED STV_DEFAULT"
__nv_reservedSMEM_offset_0_alias:
	.zero		0
	.zero		64


//--------------------- .nv.constant0._Z18avg_pool_2d_kernelPKfPfiiiiiii --------------------------
	.section	.nv.constant0._Z18avg_pool_2d_kernelPKfPfiiiiiii,"a",@progbits
	.sectionflags	@""
	.align	4
.nv.constant0._Z18avg_pool_2d_kernelPKfPfiiiiiii:
	.zero		940


//--------------------- SYMBOLS --------------------------

	.type		.nv.reservedSmem.offset0,@object
	.size		.nv.reservedSmem.offset0,0x4
